	.version 1.4
	.target sm_10, map_f64_to_f32
	// compiled with /usr/local/cuda-4.2/open64/lib//be
	// nvopencc 4.1 built on 2012-04-05

	//-----------------------------------------------------------
	// Compiling /tmp/tmpxft_000011ed_00000000-9_CUDAMul.cpp3.i (/tmp/ccBI#.gCpxns)
	//-----------------------------------------------------------

	//-----------------------------------------------------------
	// Options:
	//-----------------------------------------------------------
	//  Target:ptx, ISA:sm_10, Endian:little, Pointer Size:64
	//  -O3	(Optimization level)
	//  -g0	(Debug level)
	//  -m2	(Report advisories)
	//-----------------------------------------------------------

	.file	1	"<command-line>"
	.file	2	"/tmp/tmpxft_000011ed_00000000-8_CUDAMul.cudafe2.gpu"
	.file	3	"/usr/lib/gcc/x86_64-redhat-linux/4.4.7/include/stddef.h"
	.file	4	"/usr/local/cuda/bin/../include/crt/device_runtime.h"
	.file	5	"/usr/local/cuda/bin/../include/host_defines.h"
	.file	6	"/usr/local/cuda/bin/../include/builtin_types.h"
	.file	7	"/usr/local/cuda/bin/../include/device_types.h"
	.file	8	"/usr/local/cuda/bin/../include/driver_types.h"
	.file	9	"/usr/local/cuda/bin/../include/surface_types.h"
	.file	10	"/usr/local/cuda/bin/../include/texture_types.h"
	.file	11	"/usr/local/cuda/bin/../include/vector_types.h"
	.file	12	"/usr/local/cuda/bin/../include/device_launch_parameters.h"
	.file	13	"/usr/local/cuda/bin/../include/crt/storage_class.h"
	.file	14	"CUDAMul.cu"
	.file	15	"/usr/local/cuda/bin/../include/common_functions.h"
	.file	16	"/usr/local/cuda/bin/../include/math_functions.h"
	.file	17	"/usr/local/cuda/bin/../include/math_constants.h"
	.file	18	"/usr/local/cuda/bin/../include/device_functions.h"
	.file	19	"/usr/local/cuda/bin/../include/sm_11_atomic_functions.h"
	.file	20	"/usr/local/cuda/bin/../include/sm_12_atomic_functions.h"
	.file	21	"/usr/local/cuda/bin/../include/sm_13_double_functions.h"
	.file	22	"/usr/local/cuda/bin/../include/sm_20_atomic_functions.h"
	.file	23	"/usr/local/cuda/bin/../include/sm_20_intrinsics.h"
	.file	24	"/usr/local/cuda/bin/../include/sm_30_intrinsics.h"
	.file	25	"/usr/local/cuda/bin/../include/surface_functions.h"
	.file	26	"/usr/local/cuda/bin/../include/texture_fetch_functions.h"
	.file	27	"/usr/local/cuda/bin/../include/math_functions_dbl_ptx1.h"


	.entry _Z15MatrixMulKernelPdPKdS1_iiiii (
		.param .u64 __cudaparm__Z15MatrixMulKernelPdPKdS1_iiiii_P,
		.param .u64 __cudaparm__Z15MatrixMulKernelPdPKdS1_iiiii_M,
		.param .u64 __cudaparm__Z15MatrixMulKernelPdPKdS1_iiiii_N,
		.param .s32 __cudaparm__Z15MatrixMulKernelPdPKdS1_iiiii_Mat1_Width,
		.param .s32 __cudaparm__Z15MatrixMulKernelPdPKdS1_iiiii_Mat1_Height,
		.param .s32 __cudaparm__Z15MatrixMulKernelPdPKdS1_iiiii_Mat2_Width,
		.param .s32 __cudaparm__Z15MatrixMulKernelPdPKdS1_iiiii_Mat2_Height,
		.param .s32 __cudaparm__Z15MatrixMulKernelPdPKdS1_iiiii_Mat3_Width)
	{
	.reg .u16 %rh<6>;
	.reg .u32 %r<26>;
	.reg .u64 %rd<16>;
	.reg .f64 %fd<5>;
	.reg .pred %p<5>;
	.loc	14	2	0
$LDWbegin__Z15MatrixMulKernelPdPKdS1_iiiii:
	mov.u16 	%rh1, %ctaid.y;
	mov.u16 	%rh2, %ntid.y;
	mul.wide.u16 	%r1, %rh1, %rh2;
	mov.u16 	%rh3, %ctaid.x;
	mov.u16 	%rh4, %ntid.x;
	mul.wide.u16 	%r2, %rh3, %rh4;
	cvt.u32.u16 	%r3, %tid.y;
	add.u32 	%r4, %r3, %r1;
	cvt.u32.u16 	%r5, %tid.x;
	add.u32 	%r6, %r5, %r2;
	ld.param.s32 	%r7, [__cudaparm__Z15MatrixMulKernelPdPKdS1_iiiii_Mat2_Width];
	ld.param.s32 	%r8, [__cudaparm__Z15MatrixMulKernelPdPKdS1_iiiii_Mat1_Height];
	set.gt.u32.s32 	%r9, %r8, %r4;
	neg.s32 	%r10, %r9;
	set.gt.u32.s32 	%r11, %r7, %r6;
	neg.s32 	%r12, %r11;
	and.b32 	%r13, %r10, %r12;
	mov.u32 	%r14, 0;
	setp.eq.s32 	%p1, %r13, %r14;
	@%p1 bra 	$Lt_0_2306;
	ld.param.s32 	%r15, [__cudaparm__Z15MatrixMulKernelPdPKdS1_iiiii_Mat1_Width];
	mov.u32 	%r16, 0;
	setp.le.s32 	%p2, %r15, %r16;
	@%p2 bra 	$Lt_0_3842;
	ld.param.s32 	%r15, [__cudaparm__Z15MatrixMulKernelPdPKdS1_iiiii_Mat1_Width];
	mov.s32 	%r17, %r15;
	mul.lo.s32 	%r18, %r15, %r4;
	mov.s32 	%r19, %r18;
	add.s32 	%r20, %r18, %r15;
	ld.param.s32 	%r7, [__cudaparm__Z15MatrixMulKernelPdPKdS1_iiiii_Mat2_Width];
	cvt.s64.s32 	%rd1, %r7;
	mul.wide.s32 	%rd2, %r7, 8;
	ld.param.u64 	%rd3, [__cudaparm__Z15MatrixMulKernelPdPKdS1_iiiii_N];
	cvt.s64.s32 	%rd4, %r6;
	mul.wide.s32 	%rd5, %r6, 8;
	add.u64 	%rd6, %rd3, %rd5;
	ld.param.u64 	%rd7, [__cudaparm__Z15MatrixMulKernelPdPKdS1_iiiii_M];
	cvt.s64.s32 	%rd8, %r18;
	mul.wide.s32 	%rd9, %r18, 8;
	add.u64 	%rd10, %rd7, %rd9;
	mov.f64 	%fd1, 0d0000000000000000;	// 0
	mov.s32 	%r21, %r17;
$Lt_0_3330:
 //<loop> Loop body line 2, nesting depth: 1, estimated iterations: unknown
	.loc	14	14	0
	ld.global.f64 	%fd2, [%rd10+0];
	ld.global.f64 	%fd3, [%rd6+0];
	mad.rn.f64 	%fd1, %fd2, %fd3, %fd1;
	add.s32 	%r19, %r19, 1;
	add.u64 	%rd10, %rd10, 8;
	add.u64 	%rd6, %rd2, %rd6;
	setp.ne.s32 	%p3, %r19, %r20;
	@%p3 bra 	$Lt_0_3330;
	bra.uni 	$Lt_0_2818;
$Lt_0_3842:
	mov.f64 	%fd1, 0d0000000000000000;	// 0
$Lt_0_2818:
	.loc	14	17	0
	ld.param.u64 	%rd11, [__cudaparm__Z15MatrixMulKernelPdPKdS1_iiiii_P];
	ld.param.s32 	%r22, [__cudaparm__Z15MatrixMulKernelPdPKdS1_iiiii_Mat3_Width];
	mul.lo.s32 	%r23, %r22, %r6;
	add.s32 	%r24, %r4, %r23;
	cvt.s64.s32 	%rd12, %r24;
	mul.wide.s32 	%rd13, %r24, 8;
	add.u64 	%rd14, %rd11, %rd13;
	st.global.f64 	[%rd14+0], %fd1;
$Lt_0_2306:
	.loc	14	20	0
	exit;
$LDWend__Z15MatrixMulKernelPdPKdS1_iiiii:
	} // _Z15MatrixMulKernelPdPKdS1_iiiii



// ===== COMPILED SASS (sm_100) =====

	.target	sm_100

	.elftype	@"ET_EXEC"


//--------------------- .note.nv.tkinfo           --------------------------
	.section	.note.nv.tkinfo,"",@"SHT_NOTE"
	.sectionflags	@"SHF_NOTE_NV_TKINFO"
	.tkinfo
        /*0018*/ 	.word	0x00000002
        /*0030*/ 	.string	""
        /*0030*/ 	.string	"ptxas"
        /*0030*/ 	.string	"Cuda compilation tools, release 13.0, V13.0.88"
        /*0030*/ 	.string	"Build cuda_13.0.r13.0/compiler.36424714_0"
        /*0030*/ 	.string	"-arch sm_100 "



//--------------------- .note.nv.cuinfo           --------------------------
	.section	.note.nv.cuinfo,"",@"SHT_NOTE"
	.sectionflags	@"SHF_NOTE_NV_CUINFO"
        /*0018*/ 	.short	0x0002
        /*001a*/ 	.short	0x000a
        /*001c*/ 	.short	0x0082
	.zero		2


//--------------------- .nv.info                  --------------------------
	.section	.nv.info,"",@"SHT_CUDA_INFO"
	.align	4


	//----- nvinfo : EIATTR_REGCOUNT
	.align		4
        /*0000*/ 	.byte	0x04, 0x2f
        /*0002*/ 	.short	(.L_1 - .L_0)
	.align		4
.L_0:
        /*0004*/ 	.word	index@(_Z15MatrixMulKernelPdPKdS1_iiiii)
        /*0008*/ 	.word	0x00000020


	//----- nvinfo : EIATTR_FRAME_SIZE
	.align		4
.L_1:
        /*000c*/ 	.byte	0x04, 0x11
        /*000e*/ 	.short	(.L_3 - .L_2)
	.align		4
.L_2:
        /*0010*/ 	.word	index@(_Z15MatrixMulKernelPdPKdS1_iiiii)
        /*0014*/ 	.word	0x00000000


	//----- nvinfo : EIATTR_MIN_STACK_SIZE
	.align		4
.L_3:
        /*0018*/ 	.byte	0x04, 0x12
        /*001a*/ 	.short	(.L_5 - .L_4)
	.align		4
.L_4:
        /*001c*/ 	.word	index@(_Z15MatrixMulKernelPdPKdS1_iiiii)
        /*0020*/ 	.word	0x00000000
.L_5:


//--------------------- .nv.compat                --------------------------
	.section	.nv.compat,"",@"SHT_CUDA_COMPAT_INFO"
	.align	4
        /*0000*/ 	.byte	0x02, 0x09, 0x00, 0x00, 0x02, 0x02, 0x01, 0x00, 0x02, 0x05, 0x05, 0x00, 0x03, 0x07, 0x01, 0x01
        /*0010*/ 	.byte	0x02, 0x03, 0x00, 0x00, 0x02, 0x06, 0x01, 0x00, 0x04, 0x0b, 0x08, 0x00, 0x01, 0x00, 0x00, 0x00
        /*0020*/ 	.byte	0x00, 0x00, 0x00, 0x00


//--------------------- .nv.info._Z15MatrixMulKernelPdPKdS1_iiiii --------------------------
	.section	.nv.info._Z15MatrixMulKernelPdPKdS1_iiiii,"",@"SHT_CUDA_INFO"
	.sectionflags	@""
	.align	4


	//----- nvinfo : EIATTR_CUDA_API_VERSION
	.align		4
        /*0000*/ 	.byte	0x04, 0x37
        /*0002*/ 	.short	(.L_7 - .L_6)
.L_6:
        /*0004*/ 	.word	0x00000082


	//----- nvinfo : EIATTR_KPARAM_INFO
	.align		4
.L_7:
        /*0008*/ 	.byte	0x04, 0x17
        /*000a*/ 	.short	(.L_9 - .L_8)
.L_8:
        /*000c*/ 	.word	0x00000000
        /*0010*/ 	.short	0x0007
        /*0012*/ 	.short	0x0028
        /*0014*/ 	.byte	0x00, 0xf0, 0x11, 0x00


	//----- nvinfo : EIATTR_KPARAM_INFO
	.align		4
.L_9:
        /*0018*/ 	.byte	0x04, 0x17
        /*001a*/ 	.short	(.L_11 - .L_10)
.L_10:
        /*001c*/ 	.word	0x00000000
        /*0020*/ 	.short	0x0006
        /*0022*/ 	.short	0x0024
        /*0024*/ 	.byte	0x00, 0xf0, 0x11, 0x00


	//----- nvinfo : EIATTR_KPARAM_INFO
	.align		4
.L_11:
        /*0028*/ 	.byte	0x04, 0x17
        /*002a*/ 	.short	(.L_13 - .L_12)
.L_12:
        /*002c*/ 	.word	0x00000000
        /*0030*/ 	.short	0x0005
        /*0032*/ 	.short	0x0020
        /*0034*/ 	.byte	0x00, 0xf0, 0x11, 0x00


	//----- nvinfo : EIATTR_KPARAM_INFO
	.align		4
.L_13:
        /*0038*/ 	.byte	0x04, 0x17
        /*003a*/ 	.short	(.L_15 - .L_14)
.L_14:
        /*003c*/ 	.word	0x00000000
        /*0040*/ 	.short	0x0004
        /*0042*/ 	.short	0x001c
        /*0044*/ 	.byte	0x00, 0xf0, 0x11, 0x00


	//----- nvinfo : EIATTR_KPARAM_INFO
	.align		4
.L_15:
        /*0048*/ 	.byte	0x04, 0x17
        /*004a*/ 	.short	(.L_17 - .L_16)
.L_16:
        /*004c*/ 	.word	0x00000000
        /*0050*/ 	.short	0x0003
        /*0052*/ 	.short	0x0018
        /*0054*/ 	.byte	0x00, 0xf0, 0x11, 0x00


	//----- nvinfo : EIATTR_KPARAM_INFO
	.align		4
.L_17:
        /*0058*/ 	.byte	0x04, 0x17
        /*005a*/ 	.short	(.L_19 - .L_18)
.L_18:
        /*005c*/ 	.word	0x00000000
        /*0060*/ 	.short	0x0002
        /*0062*/ 	.short	0x0010
        /*0064*/ 	.byte	0x00, 0xf0, 0x21, 0x00


	//----- nvinfo : EIATTR_KPARAM_INFO
	.align		4
.L_19:
        /*0068*/ 	.byte	0x04, 0x17
        /*006a*/ 	.short	(.L_21 - .L_20)
.L_20:
        /*006c*/ 	.word	0x00000000
        /*0070*/ 	.short	0x0001
        /*0072*/ 	.short	0x0008
        /*0074*/ 	.byte	0x00, 0xf0, 0x21, 0x00


	//----- nvinfo : EIATTR_KPARAM_INFO
	.align		4
.L_21:
        /*0078*/ 	.byte	0x04, 0x17
        /*007a*/ 	.short	(.L_23 - .L_22)
.L_22:
        /*007c*/ 	.word	0x00000000
        /*0080*/ 	.short	0x0000
        /*0082*/ 	.short	0x0000
        /*0084*/ 	.byte	0x00, 0xf0, 0x21, 0x00


	//----- nvinfo : EIATTR_SPARSE_MMA_MASK
	.align		4
.L_23:
        /*0088*/ 	.byte	0x03, 0x50
        /*008a*/ 	.short	0x0000


	//----- nvinfo : EIATTR_MAXREG_COUNT
	.align		4
        /*008c*/ 	.byte	0x03, 0x1b
        /*008e*/ 	.short	0x00ff


	//----- nvinfo : EIATTR_MERCURY_ISA_VERSION
	.align		4
        /*0090*/ 	.byte	0x03, 0x5f
        /*0092*/ 	.short	0x0101


	//----- nvinfo : EIATTR_VRC_CTA_INIT_COUNT
	.align		4
        /*0094*/ 	.byte	0x02, 0x4a
	.zero		1
	.zero		1


	//----- nvinfo : EIATTR_EXIT_INSTR_OFFSETS
	.align		4
        /*0098*/ 	.byte	0x04, 0x1c
        /*009a*/ 	.short	(.L_25 - .L_24)


	//   ....[0]....
.L_24:
        /*009c*/ 	.word	0x00000130


	//   ....[1]....
        /*00a0*/ 	.word	0x000006c0


	//----- nvinfo : EIATTR_CRS_STACK_SIZE
	.align		4
.L_25:
        /*00a4*/ 	.byte	0x04, 0x1e
        /*00a6*/ 	.short	(.L_27 - .L_26)
.L_26:
        /*00a8*/ 	.word	0x00000000


	//----- nvinfo : EIATTR_CBANK_PARAM_SIZE
	.align		4
.L_27:
        /*00ac*/ 	.byte	0x03, 0x19
        /*00ae*/ 	.short	0x002c


	//----- nvinfo : EIATTR_PARAM_CBANK
	.align		4
        /*00b0*/ 	.byte	0x04, 0x0a
        /*00b2*/ 	.short	(.L_29 - .L_28)
	.align		4
.L_28:
        /*00b4*/ 	.word	index@(.nv.constant0._Z15MatrixMulKernelPdPKdS1_iiiii)
        /*00b8*/ 	.short	0x0380
        /*00ba*/ 	.short	0x002c


	//----- nvinfo : EIATTR_SW_WAR
	.align		4
.L_29:
        /*00bc*/ 	.byte	0x04, 0x36
        /*00be*/ 	.short	(.L_31 - .L_30)
.L_30:
        /*00c0*/ 	.word	0x00000008
.L_31:


//--------------------- .nv.callgraph             --------------------------
	.section	.nv.callgraph,"",@"SHT_CUDA_CALLGRAPH"
	.align	4
	.sectionentsize	8
	.align		4
        /*0000*/ 	.word	0x00000000
	.align		4
        /*0004*/ 	.word	0xffffffff
	.align		4
        /*0008*/ 	.word	0x00000000
	.align		4
        /*000c*/ 	.word	0xfffffffe
	.align		4
        /*0010*/ 	.word	0x00000000
	.align		4
        /*0014*/ 	.word	0xfffffffd
	.align		4
        /*0018*/ 	.word	0x00000000
	.align		4
        /*001c*/ 	.word	0xfffffffc


//--------------------- .text._Z15MatrixMulKernelPdPKdS1_iiiii --------------------------
	.section	.text._Z15MatrixMulKernelPdPKdS1_iiiii,"ax",@progbits
	.align	128
.text._Z15MatrixMulKernelPdPKdS1_iiiii:
        .type           _Z15MatrixMulKernelPdPKdS1_iiiii,@function
        .size           _Z15MatrixMulKernelPdPKdS1_iiiii,(.L_x_12 - _Z15MatrixMulKernelPdPKdS1_iiiii)
        .other          _Z15MatrixMulKernelPdPKdS1_iiiii,@"STO_CUDA_ENTRY STV_DEFAULT"
_Z15MatrixMulKernelPdPKdS1_iiiii:
[----:B------:R-:W-:Y:S01]  /*0000*/  LDC R1, c[0x0][0x37c] ;  /* 0x0000df00ff017b82 */ /* 0x000fe20000000800 */
[----:B------:R-:W0:Y:S07]  /*0010*/  S2R R22, SR_TID.X ;  /* 0x0000000000167919 */ /* 0x000e2e0000002100 */
[----:B------:R-:W1:Y:S01]  /*0020*/  S2UR UR5, SR_CTAID.X ;  /* 0x00000000000579c3 */ /* 0x000e620000002500 */
[----:B------:R-:W2:Y:S01]  /*0030*/  LDCU UR6, c[0x0][0x39c] ;  /* 0x00007380ff0677ac */ /* 0x000ea20008000800 */
[----:B------:R-:W3:Y:S06]  /*0040*/  S2R R25, SR_TID.Y ;  /* 0x0000000000197919 */ /* 0x000eec0000002200 */
[----:B------:R-:W4:Y:S08]  /*0050*/  LDC R0, c[0x0][0x364] ;  /* 0x0000d900ff007b82 */ /* 0x000f300000000800 */
[----:B------:R-:W5:Y:S08]  /*0060*/  LDC R3, c[0x0][0x360] ;  /* 0x0000d800ff037b82 */ /* 0x000f700000000800 */
[----:B------:R-:W2:Y:S01]  /*0070*/  S2UR UR4, SR_CTAID.Y ;  /* 0x00000000000479c3 */ /* 0x000ea20000002600 */
[----:B-1----:R-:W-:Y:S01]  /*0080*/  ULOP3.LUT UR5, UR5, 0xffff, URZ, 0xc0, !UPT ;  /* 0x0000ffff05057892 */ /* 0x002fe2000f8ec0ff */
[----:B0-----:R-:W-:-:S06]  /*0090*/  LOP3.LUT R22, R22, 0xffff, RZ, 0xc0, !PT ;  /* 0x0000ffff16167812 */ /* 0x001fcc00078ec0ff */
[----:B------:R-:W0:Y:S01]  /*00a0*/  LDC R23, c[0x0][0x3a0] ;  /* 0x0000e800ff177b82 */ /* 0x000e220000000800 */
[----:B----4-:R-:W-:Y:S02]  /*00b0*/  LOP3.LUT R0, R0, 0xffff, RZ, 0xc0, !PT ;  /* 0x0000ffff00007812 */ /* 0x010fe400078ec0ff */
[----:B---3--:R-:W-:Y:S02]  /*00c0*/  LOP3.LUT R25, R25, 0xffff, RZ, 0xc0, !PT ;  /* 0x0000ffff19197812 */ /* 0x008fe400078ec0ff */
[----:B-----5:R-:W-:-:S05]  /*00d0*/  LOP3.LUT R3, R3, 0xffff, RZ, 0xc0, !PT ;  /* 0x0000ffff03037812 */ /* 0x020fca00078ec0ff */
[----:B------:R-:W-:Y:S01]  /*00e0*/  IMAD R22, R3, UR5, R22 ;  /* 0x0000000503167c24 */ /* 0x000fe2000f8e0216 */
[----:B--2---:R-:W-:-:S06]  /*00f0*/  ULOP3.LUT UR4, UR4, 0xffff, URZ, 0xc0, !UPT ;  /* 0x0000ffff04047892 */ /* 0x004fcc000f8ec0ff */
[----:B------:R-:W-:Y:S01]  /*0100*/  IMAD R25, R0, UR4, R25 ;  /* 0x0000000400197c24 */ /* 0x000fe2000f8e0219 */
[----:B0-----:R-:W-:-:S04]  /*0110*/  ISETP.LT.AND P0, PT, R22, R23, PT ;  /* 0x000000171600720c */ /* 0x001fc80003f01270 */
[----:B------:R-:W-:-:S13]  /*0120*/  ISETP.LT.AND P0, PT, R25, UR6, P0 ;  /* 0x0000000619007c0c */ /* 0x000fda0008701270 */
[----:B------:R-:W-:Y:S05]  /*0130*/  @!P0 EXIT ;  /* 0x000000000000894d */ /* 0x000fea0003800000 */
[----:B------:R-:W0:Y:S01]  /*0140*/  LDCU UR6, c[0x0][0x398] ;  /* 0x00007300ff0677ac */ /* 0x000e220008000800 */
[----:B------:R-:W1:Y:S01]  /*0150*/  LDCU.64 UR4, c[0x0][0x358] ;  /* 0x00006b00ff0477ac */ /* 0x000e620008000a00 */
[----:B0-----:R-:W-:-:S09]  /*0160*/  UISETP.GT.AND UP0, UPT, UR6, URZ, UPT ;  /* 0x000000ff0600728c */ /* 0x001fd2000bf04270 */
[----:B-1----:R-:W-:Y:S05]  /*0170*/  BRA.U !UP0, `(.L_x_0) ;  /* 0x0000000508387547 */ /* 0x002fea000b800000 */
[----:B------:R-:W0:Y:S01]  /*0180*/  LDC.64 R8, c[0x0][0x388] ;  /* 0x0000e200ff087b82 */ /* 0x000e220000000a00 */
[----:B------:R-:W-:Y:S01]  /*0190*/  IMAD R0, R25, UR6, RZ ;  /* 0x0000000619007c24 */ /* 0x000fe2000f8e02ff */
[----:B------:R-:W-:Y:S04]  /*01a0*/  BSSY.RECONVERGENT B1, `(.L_x_1) ;  /* 0x000004a000017945 */ /* 0x000fe80003800200 */
[----:B------:R-:W-:Y:S01]  /*01b0*/  BSSY.RELIABLE B0, `(.L_x_2) ;  /* 0x000003d000007945 */ /* 0x000fe20003800100 */
[----:B------:R-:W-:Y:S01]  /*01c0*/  CS2R R2, SRZ ;  /* 0x0000000000027805 */ /* 0x000fe2000001ff00 */
[C---:B------:R-:W-:Y:S01]  /*01d0*/  VIADD R27, R0.reuse, UR6 ;  /* 0x00000006001b7c36 */ /* 0x040fe20008000000 */
[----:B------:R-:W1:Y:S04]  /*01e0*/  LDC.64 R6, c[0x0][0x390] ;  /* 0x0000e400ff067b82 */ /* 0x000e680000000a00 */
[C---:B------:R-:W-:Y:S01]  /*01f0*/  ISETP.GE.AND P0, PT, R0.reuse, R27, PT ;  /* 0x0000001b0000720c */ /* 0x040fe20003f06270 */
[----:B0-----:R-:W-:-:S04]  /*0200*/  IMAD.WIDE R8, R0, 0x8, R8 ;  /* 0x0000000800087825 */ /* 0x001fc800078e0208 */
[----:B-1----:R-:W-:-:S08]  /*0210*/  IMAD.WIDE R6, R22, 0x8, R6 ;  /* 0x0000000816067825 */ /* 0x002fd000078e0206 */
[----:B------:R-:W-:Y:S05]  /*0220*/  @P0 BRA `(.L_x_3) ;  /* 0x0000000000d40947 */ /* 0x000fea0003800000 */
[----:B------:R-:W-:Y:S01]  /*0230*/  IMAD.IADD R4, R27, 0x1, -R0 ;  /* 0x000000011b047824 */ /* 0x000fe200078e0a00 */
[----:B------:R-:W-:Y:S01]  /*0240*/  BSSY.RECONVERGENT B2, `(.L_x_4) ;  /* 0x000001d000027945 */ /* 0x000fe20003800200 */
[----:B------:R-:W-:-:S03]  /*0250*/  PLOP3.LUT P0, PT, PT, PT, PT, 0x80, 0x8 ;  /* 0x000000000008781c */ /* 0x000fc60003f0f070 */
[----:B------:R-:W-:-:S13]  /*0260*/  ISETP.GT.AND P1, PT, R4, 0x3, PT ;  /* 0x000000030400780c */ /* 0x000fda0003f24270 */
[----:B------:R-:W-:Y:S05]  /*0270*/  @!P1 BRA `(.L_x_5) ;  /* 0x0000000000649947 */ /* 0x000fea0003800000 */
[----:B------:R-:W-:Y:S02]  /*0280*/  PLOP3.LUT P0, PT, PT, PT, PT, 0x8, 0x80 ;  /* 0x000000000080781c */ /* 0x000fe40003f0e170 */
[----:B------:R-:W-:-:S11]  /*0290*/  IADD3 R29, PT, PT, R27, -0x3, RZ ;  /* 0xfffffffd1b1d7810 */ /* 0x000fd60007ffe0ff */
.L_x_6:
[----:B------:R-:W-:Y:S01]  /*02a0*/  IMAD.MOV.U32 R4, RZ, RZ, R8 ;  /* 0x000000ffff047224 */ /* 0x000fe200078e0008 */
[----:B------:R-:W2:Y:S01]  /*02b0*/  LDG.E.64 R14, desc[UR4][R6.64] ;  /* 0x00000004060e7981 */ /* 0x000ea2000c1e1b00 */
[----:B------:R-:W-:-:S05]  /*02c0*/  IMAD.MOV.U32 R5, RZ, RZ, R9 ;  /* 0x000000ffff057224 */ /* 0x000fca00078e0009 */
[----:B------:R-:W2:Y:S01]  /*02d0*/  LDG.E.64 R16, desc[UR4][R4.64] ;  /* 0x0000000404107981 */ /* 0x000ea2000c1e1b00 */
[----:B------:R-:W-:-:S03]  /*02e0*/  IMAD.WIDE R20, R23, 0x8, R6 ;  /* 0x0000000817147825 */ /* 0x000fc600078e0206 */
[----:B------:R-:W3:Y:S04]  /*02f0*/  LDG.E.64 R6, desc[UR4][R4.64+0x8] ;  /* 0x0000080404067981 */ /* 0x000ee8000c1e1b00 */
[----:B------:R0:W3:Y:S04]  /*0300*/  LDG.E.64 R8, desc[UR4][R20.64] ;  /* 0x0000000414087981 */ /* 0x0000e8000c1e1b00 */
[----:B------:R-:W4:Y:S01]  /*0310*/  LDG.E.64 R10, desc[UR4][R4.64+0x10] ;  /* 0x00001004040a7981 */ /* 0x000f22000c1e1b00 */
[----:B0-----:R-:W-:-:S05]  /*0320*/  IMAD.WIDE R20, R23, 0x8, R20 ;  /* 0x0000000817147825 */ /* 0x001fca00078e0214 */
[----:B------:R-:W4:Y:S01]  /*0330*/  LDG.E.64 R12, desc[UR4][R20.64] ;  /* 0x00000004140c7981 */ /* 0x000f22000c1e1b00 */
[----:B------:R-:W-:Y:S01]  /*0340*/  IMAD.WIDE R18, R23, 0x8, R20 ;  /* 0x0000000817127825 */ /* 0x000fe200078e0214 */
[----:B--2---:R-:W-:Y:S02]  /*0350*/  DFMA R16, R16, R14, R2 ;  /* 0x0000000e1010722b */ /* 0x004fe40000000002 */
[----:B------:R-:W2:Y:S04]  /*0360*/  LDG.E.64 R2, desc[UR4][R4.64+0x18] ;  /* 0x0000180404027981 */ /* 0x000ea8000c1e1b00 */
[----:B------:R-:W2:Y:S01]  /*0370*/  LDG.E.64 R14, desc[UR4][R18.64] ;  /* 0x00000004120e7981 */ /* 0x000ea2000c1e1b00 */
[----:B------:R-:W-:Y:S01]  /*0380*/  IADD3 R0, PT, PT, R0, 0x4, RZ ;  /* 0x0000000400007810 */ /* 0x000fe20007ffe0ff */
[----:B---3--:R-:W-:-:S03]  /*0390*/  DFMA R6, R6, R8, R16 ;  /* 0x000000080606722b */ /* 0x008fc60000000010 */
[----:B------:R-:W-:Y:S02]  /*03a0*/  ISETP.GE.AND P1, PT, R0, R29, PT ;  /* 0x0000001d0000720c */ /* 0x000fe40003f26270 */
[----:B------:R-:W-:-:S03]  /*03b0*/  IADD3 R8, P2, PT, R4, 0x20, RZ ;  /* 0x0000002004087810 */ /* 0x000fc60007f5e0ff */
[----:B----4-:R-:W-:Y:S02]  /*03c0*/  DFMA R6, R10, R12, R6 ;  /* 0x0000000c0a06722b */ /* 0x010fe40000000006 */
[----:B------:R-:W-:-:S06]  /*03d0*/  IMAD.X R9, RZ, RZ, R5, P2 ;  /* 0x000000ffff097224 */ /* 0x000fcc00010e0605 */
[----:B--2---:R-:W-:Y:S01]  /*03e0*/  DFMA R2, R2, R14, R6 ;  /* 0x0000000e0202722b */ /* 0x004fe20000000006 */
[----:B------:R-:W-:Y:S01]  /*03f0*/  IMAD.WIDE R6, R23, 0x8, R18 ;  /* 0x0000000817067825 */ /* 0x000fe200078e0212 */
[----:B------:R-:W-:Y:S09]  /*0400*/  @!P1 BRA `(.L_x_6) ;  /* 0xfffffffc00a49947 */ /* 0x000ff2000383ffff */
.L_x_5:
[----:B------:R-:W-:Y:S05]  /*0410*/  BSYNC.RECONVERGENT B2 ;  /* 0x0000000000027941 */ /* 0x000fea0003800200 */
.L_x_4:
[----:B------:R-:W-:Y:S01]  /*0420*/  IMAD.IADD R4, R27, 0x1, -R0 ;  /* 0x000000011b047824 */ /* 0x000fe200078e0a00 */
[----:B------:R-:W-:Y:S04]  /*0430*/  BSSY.RECONVERGENT B2, `(.L_x_7) ;  /* 0x0000011000027945 */ /* 0x000fe80003800200 */
[----:B------:R-:W-:-:S13]  /*0440*/  ISETP.GT.AND P1, PT, R4, 0x1, PT ;  /* 0x000000010400780c */ /* 0x000fda0003f24270 */
[----:B------:R-:W-:Y:S05]  /*0450*/  @!P1 BRA `(.L_x_8) ;  /* 0x0000000000389947 */ /* 0x000fea0003800000 */
[----:B------:R-:W-:Y:S01]  /*0460*/  MOV R18, R8 ;  /* 0x0000000800127202 */ /* 0x000fe20000000f00 */
[----:B------:R-:W-:Y:S01]  /*0470*/  IMAD.MOV.U32 R19, RZ, RZ, R9 ;  /* 0x000000ffff137224 */ /* 0x000fe200078e0009 */
[----:B------:R0:W2:Y:S01]  /*0480*/  LDG.E.64 R4, desc[UR4][R6.64] ;  /* 0x0000000406047981 */ /* 0x0000a2000c1e1b00 */
[----:B------:R-:W-:-:S03]  /*0490*/  IMAD.WIDE R12, R23, 0x8, R6 ;  /* 0x00000008170c7825 */ /* 0x000fc600078e0206 */
[----:B------:R-:W2:Y:S04]  /*04a0*/  LDG.E.64 R10, desc[UR4][R18.64] ;  /* 0x00000004120a7981 */ /* 0x000ea8000c1e1b00 */
[----:B------:R-:W3:Y:S04]  /*04b0*/  LDG.E.64 R14, desc[UR4][R18.64+0x8] ;  /* 0x00000804120e7981 */ /* 0x000ee8000c1e1b00 */
[----:B------:R-:W3:Y:S01]  /*04c0*/  LDG.E.64 R16, desc[UR4][R12.64] ;  /* 0x000000040c107981 */ /* 0x000ee2000c1e1b00 */
[----:B------:R-:W-:Y:S01]  /*04d0*/  IADD3 R8, P1, PT, R8, 0x10, RZ ;  /* 0x0000001008087810 */ /* 0x000fe20007f3e0ff */
[----:B------:R-:W-:Y:S01]  /*04e0*/  VIADD R0, R0, 0x2 ;  /* 0x0000000200007836 */ /* 0x000fe20000000000 */
[----:B------:R-:W-:Y:S01]  /*04f0*/  PLOP3.LUT P0, PT, PT, PT, PT, 0x8, 0x80 ;  /* 0x000000000080781c */ /* 0x000fe20003f0e170 */
[----:B0-----:R-:W-:Y:S01]  /*0500*/  IMAD.WIDE R6, R23, 0x8, R12 ;  /* 0x0000000817067825 */ /* 0x001fe200078e020c */
[----:B------:R-:W-:Y:S01]  /*0510*/  IADD3.X R9, PT, PT, RZ, R9, RZ, P1, !PT ;  /* 0x00000009ff097210 */ /* 0x000fe20000ffe4ff */
[----:B--2---:R-:W-:-:S08]  /*0520*/  DFMA R2, R10, R4, R2 ;  /* 0x000000040a02722b */ /* 0x004fd00000000002 */
[----:B---3--:R-:W-:-:S11]  /*0530*/  DFMA R2, R14, R16, R2 ;  /* 0x000000100e02722b */ /* 0x008fd60000000002 */
.L_x_8:
[----:B------:R-:W-:Y:S05]  /*0540*/  BSYNC.RECONVERGENT B2 ;  /* 0x0000000000027941 */ /* 0x000fea0003800200 */
.L_x_7:
[----:B------:R-:W-:-:S13]  /*0550*/  ISETP.NE.OR P0, PT, R0, R27, P0 ;  /* 0x0000001b0000720c */ /* 0x000fda0000705670 */
[----:B------:R-:W-:Y:S05]  /*0560*/  @!P0 BREAK.RELIABLE B0 ;  /* 0x0000000000008942 */ /* 0x000fea0003800100 */
[----:B------:R-:W-:Y:S05]  /*0570*/  @!P0 BRA `(.L_x_9) ;  /* 0x0000000000308947 */ /* 0x000fea0003800000 */
.L_x_3:
[----:B------:R-:W-:Y:S05]  /*0580*/  BSYNC.RELIABLE B0 ;  /* 0x0000000000007941 */ /* 0x000fea0003800100 */
.L_x_2:
[----:B------:R-:W-:Y:S01]  /*0590*/  IMAD.MOV.U32 R4, RZ, RZ, R8 ;  /* 0x000000ffff047224 */ /* 0x000fe200078e0008 */
[----:B------:R-:W-:Y:S01]  /*05a0*/  MOV R5, R9 ;  /* 0x0000000900057202 */ /* 0x000fe20000000f00 */
[----:B------:R0:W2:Y:S05]  /*05b0*/  LDG.E.64 R10, desc[UR4][R6.64] ;  /* 0x00000004060a7981 */ /* 0x0000aa000c1e1b00 */
[----:B------:R-:W2:Y:S01]  /*05c0*/  LDG.E.64 R4, desc[UR4][R4.64] ;  /* 0x0000000404047981 */ /* 0x000ea2000c1e1b00 */
[----:B------:R-:W-:Y:S01]  /*05d0*/  VIADD R0, R0, 0x1 ;  /* 0x0000000100007836 */ /* 0x000fe20000000000 */
[----:B------:R-:W-:Y:S01]  /*05e0*/  IADD3 R8, P1, PT, R8, 0x8, RZ ;  /* 0x0000000808087810 */ /* 0x000fe20007f3e0ff */
[----:B0-----:R-:W-:-:S03]  /*05f0*/  IMAD.WIDE R6, R23, 0x8, R6 ;  /* 0x0000000817067825 */ /* 0x001fc600078e0206 */
[----:B------:R-:W-:Y:S02]  /*0600*/  ISETP.NE.AND P0, PT, R0, R27, PT ;  /* 0x0000001b0000720c */ /* 0x000fe40003f05270 */
[----:B------:R-:W-:Y:S01]  /*0610*/  IADD3.X R9, PT, PT, RZ, R9, RZ, P1, !PT ;  /* 0x00000009ff097210 */ /* 0x000fe20000ffe4ff */
[----:B--2---:R-:W-:-:S10]  /*0620*/  DFMA R2, R4, R10, R2 ;  /* 0x0000000a0402722b */ /* 0x004fd40000000002 */
[----:B------:R-:W-:Y:S05]  /*0630*/  @P0 BRA `(.L_x_2) ;  /* 0xfffffffc00d40947 */ /* 0x000fea000383ffff */
.L_x_9:
[----:B------:R-:W-:Y:S05]  /*0640*/  BSYNC.RECONVERGENT B1 ;  /* 0x0000000000017941 */ /* 0x000fea0003800200 */
.L_x_1:
[----:B------:R-:W-:Y:S05]  /*0650*/  BRA `(.L_x_10) ;  /* 0x0000000000047947 */ /* 0x000fea0003800000 */
.L_x_0:
[----:B------:R-:W-:-:S07]  /*0660*/  CS2R R2, SRZ ;  /* 0x0000000000027805 */ /* 0x000fce000001ff00 */
.L_x_10:
[----:B------:R-:W0:Y:S01]  /*0670*/  LDC.64 R4, c[0x0][0x380] ;  /* 0x0000e000ff047b82 */ /* 0x000e220000000a00 */
[----:B------:R-:W1:Y:S02]  /*0680*/  LDCU UR6, c[0x0][0x3a8] ;  /* 0x00007500ff0677ac */ /* 0x000e640008000800 */
[----:B-1----:R-:W-:-:S04]  /*0690*/  IMAD R25, R22, UR6, R25 ;  /* 0x0000000616197c24 */ /* 0x002fc8000f8e0219 */
[----:B0-----:R-:W-:-:S05]  /*06a0*/  IMAD.WIDE R4, R25, 0x8, R4 ;  /* 0x0000000819047825 */ /* 0x001fca00078e0204 */
[----:B------:R-:W-:Y:S01]  /*06b0*/  STG.E.64 desc[UR4][R4.64], R2 ;  /* 0x0000000204007986 */ /* 0x000fe2000c101b04 */
[----:B------:R-:W-:Y:S05]  /*06c0*/  EXIT ;  /* 0x000000000000794d */ /* 0x000fea0003800000 */
.L_x_11:
[----:B------:R-:W-:-:S00]  /*06d0*/  BRA `(.L_x_11) ;  /* 0xfffffffc00fc7947 */ /* 0x000fc0000383ffff */
[----:B------:R-:W-:-:S00]  /*06e0*/  NOP ;  /* 0x0000000000007918 */ /* 0x000fc00000000000 */
        /* <DEDUP_REMOVED lines=9> */
.L_x_12:


//--------------------- .nv.shared.reserved.0     --------------------------
	.section	.nv.shared.reserved.0,"aw",@nobits
	.weak		__nv_reservedSMEM_offset_0_alias
	.size		__nv_reservedSMEM_offset_0_alias, 0, 64
	.other		__nv_reservedSMEM_offset_0_alias,@"STO_CUDA_RESERVED_SHARED STV_DEFAULT"
__nv_reservedSMEM_offset_0_alias:
	.zero		0
	.zero		64


//--------------------- .nv.constant0._Z15MatrixMulKernelPdPKdS1_iiiii --------------------------
	.section	.nv.constant0._Z15MatrixMulKernelPdPKdS1_iiiii,"a",@progbits
	.sectionflags	@""
	.align	4
.nv.constant0._Z15MatrixMulKernelPdPKdS1_iiiii:
	.zero		940


//--------------------- SYMBOLS --------------------------

	.type		.nv.reservedSmem.offset0,@object
	.size		.nv.reservedSmem.offset0,0x4
